	.headerflags	@"EF_CUDA_TEXMODE_UNIFIED EF_CUDA_64BIT_ADDRESS EF_CUDA_ACCELERATORS EF_CUDA_SM90 EF_CUDA_VIRTUAL_SM(EF_CUDA_SM90)"
	.elftype	@"ET_EXEC"


//--------------------- .nv.info                  --------------------------
	.section	.nv.info,"",@"SHT_CUDA_INFO"
	.align	4


	//----- nvinfo : EIATTR_REGCOUNT
	.align		4
        /*0000*/ 	.byte	0x04, 0x2f
        /*0002*/ 	.short	(.L_1 - .L_0)
	.align		4
.L_0:
        /*0004*/ 	.word	index@(triton_poi_fused_hardtanh_backward_mul_sigmoid_32)
        /*0008*/ 	.word	0x0000000e


	//----- nvinfo : EIATTR_MIN_STACK_SIZE
	.align		4
.L_1:
        /*000c*/ 	.byte	0x04, 0x12
        /*000e*/ 	.short	(.L_3 - .L_2)
	.align		4
.L_2:
        /*0010*/ 	.word	index@(triton_poi_fused_hardtanh_backward_mul_sigmoid_32)
        /*0014*/ 	.word	0x00000000


	//----- nvinfo : EIATTR_FRAME_SIZE
	.align		4
.L_3:
        /*0018*/ 	.byte	0x04, 0x11
        /*001a*/ 	.short	(.L_5 - .L_4)
	.align		4
.L_4:
        /*001c*/ 	.word	index@(triton_poi_fused_hardtanh_backward_mul_sigmoid_32)
        /*0020*/ 	.word	0x00000000


	//----- nvinfo : EIATTR_MIN_STACK_SIZE
	.align		4
.L_5:
        /*0024*/ 	.byte	0x04, 0x12
        /*0026*/ 	.short	(.L_7 - .L_6)
	.align		4
.L_6:
        /*0028*/ 	.word	index@(triton_poi_fused_hardtanh_backward_mul_sigmoid_32)
        /*002c*/ 	.word	0x00000000
.L_7:


//--------------------- .nv.info.triton_poi_fused_hardtanh_backward_mul_sigmoid_32 --------------------------
	.section	.nv.info.triton_poi_fused_hardtanh_backward_mul_sigmoid_32,"",@"SHT_CUDA_INFO"
	.sectionflags	@""
	.align	4


	//----- nvinfo : EIATTR_CUDA_API_VERSION
	.align		4
        /*0000*/ 	.byte	0x04, 0x37
        /*0002*/ 	.short	(.L_9 - .L_8)
.L_8:
        /*0004*/ 	.word	0x0000007c


	//----- nvinfo : EIATTR_KPARAM_INFO
	.align		4
.L_9:
        /*0008*/ 	.byte	0x04, 0x17
        /*000a*/ 	.short	(.L_11 - .L_10)
.L_10:
        /*000c*/ 	.word	0x00000000
        /*0010*/ 	.short	0x0003
        /*0012*/ 	.short	0x0018
        /*0014*/ 	.byte	0x00, 0xf0, 0x11, 0x00


	//----- nvinfo : EIATTR_KPARAM_INFO
	.align		4
.L_11:
        /*0018*/ 	.byte	0x04, 0x17
        /*001a*/ 	.short	(.L_13 - .L_12)
.L_12:
        /*001c*/ 	.word	0x00000000
        /*0020*/ 	.short	0x0002
        /*0022*/ 	.short	0x0010
        /*0024*/ 	.byte	0x00, 0xf4, 0x21, 0x00


	//----- nvinfo : EIATTR_KPARAM_INFO
	.align		4
.L_13:
        /*0028*/ 	.byte	0x04, 0x17
        /*002a*/ 	.short	(.L_15 - .L_14)
.L_14:
        /*002c*/ 	.word	0x00000000
        /*0030*/ 	.short	0x0001
        /*0032*/ 	.short	0x0008
        /*0034*/ 	.byte	0x00, 0xf4, 0x21, 0x00


	//----- nvinfo : EIATTR_KPARAM_INFO
	.align		4
.L_15:
        /*0038*/ 	.byte	0x04, 0x17
        /*003a*/ 	.short	(.L_17 - .L_16)
.L_16:
        /*003c*/ 	.word	0x00000000
        /*0040*/ 	.short	0x0000
        /*0042*/ 	.short	0x0000
        /*0044*/ 	.byte	0x00, 0xf4, 0x21, 0x00


	//----- nvinfo : EIATTR_SPARSE_MMA_MASK
	.align		4
.L_17:
        /*0048*/ 	.byte	0x03, 0x50
        /*004a*/ 	.short	0x0000


	//----- nvinfo : EIATTR_MAXREG_COUNT
	.align		4
        /*004c*/ 	.byte	0x03, 0x1b
        /*004e*/ 	.short	0x00ff


	//----- nvinfo : EIATTR_EXIT_INSTR_OFFSETS
	.align		4
        /*0050*/ 	.byte	0x04, 0x1c
        /*0052*/ 	.short	(.L_19 - .L_18)


	//   ....[0]....
.L_18:
        /*0054*/ 	.word	0x000003c0


	//   ....[1]....
        /*0058*/ 	.word	0x000003e0


	//----- nvinfo : EIATTR_REQNTID
	.align		4
.L_19:
        /*005c*/ 	.byte	0x04, 0x10
        /*005e*/ 	.short	(.L_21 - .L_20)
.L_20:
        /*0060*/ 	.word	0x00000080
        /*0064*/ 	.word	0x00000001
        /*0068*/ 	.word	0x00000001


	//----- nvinfo : EIATTR_CBANK_PARAM_SIZE
	.align		4
.L_21:
        /*006c*/ 	.byte	0x03, 0x19
        /*006e*/ 	.short	0x001c


	//----- nvinfo : EIATTR_PARAM_CBANK
	.align		4
        /*0070*/ 	.byte	0x04, 0x0a
        /*0072*/ 	.short	(.L_23 - .L_22)
	.align		4
.L_22:
        /*0074*/ 	.word	index@(.nv.constant0.triton_poi_fused_hardtanh_backward_mul_sigmoid_32)
        /*0078*/ 	.short	0x0210
        /*007a*/ 	.short	0x001c


	//----- nvinfo : EIATTR_SW_WAR
	.align		4
.L_23:
        /*007c*/ 	.byte	0x04, 0x36
        /*007e*/ 	.short	(.L_25 - .L_24)
.L_24:
        /*0080*/ 	.word	0x00000008
.L_25:


//--------------------- .nv.callgraph             --------------------------
	.section	.nv.callgraph,"",@"SHT_CUDA_CALLGRAPH"
	.align	4
	.sectionentsize	8
	.align		4
        /*0000*/ 	.word	0x00000000
	.align		4
        /*0004*/ 	.word	0xffffffff
	.align		4
        /*0008*/ 	.word	0x00000000
	.align		4
        /*000c*/ 	.word	0xfffffffe
	.align		4
        /*0010*/ 	.word	0x00000000
	.align		4
        /*0014*/ 	.word	0xfffffffd
	.align		4
        /*0018*/ 	.word	0x00000000
	.align		4
        /*001c*/ 	.word	0xfffffffc


//--------------------- .text.triton_poi_fused_hardtanh_backward_mul_sigmoid_32 --------------------------
	.section	.text.triton_poi_fused_hardtanh_backward_mul_sigmoid_32,"ax",@progbits
	.align	128
        .global         triton_poi_fused_hardtanh_backward_mul_sigmoid_32
        .type           triton_poi_fused_hardtanh_backward_mul_sigmoid_32,@function
        .size           triton_poi_fused_hardtanh_backward_mul_sigmoid_32,(.L_x_1 - triton_poi_fused_hardtanh_backward_mul_sigmoid_32)
        .other          triton_poi_fused_hardtanh_backward_mul_sigmoid_32,@"STO_CUDA_ENTRY STV_DEFAULT"
triton_poi_fused_hardtanh_backward_mul_sigmoid_32:
.text.triton_poi_fused_hardtanh_backward_mul_sigmoid_32:
[----:B------:R-:W0:Y:S02]  /*0000*/  LDC R1, c[0x0][0x28] ;  /* 0x00000a00ff017b82 */ /* 0x000e240000000800 */
[----:B------:R-:W1:Y:S01]  /*0010*/  S2R R0, SR_TID.X ;  /* 0x0000000000007919 */ /* 0x000e620000002100 */
[----:B------:R-:W-:Y:S01]  /*0020*/  IMAD.MOV.U32 R2, RZ, RZ, RZ ;  /* 0x000000ffff027224 */ /* 0x000fe200078e00ff */
[----:B------:R-:W2:Y:S01]  /*0030*/  LDC.64 R8, c[0x0][0x218] ;  /* 0x00008600ff087b82 */ /* 0x000ea20000000a00 */
[----:B------:R-:W-:Y:S01]  /*0040*/  CS2R R10, SRZ ;  /* 0x00000000000a7805 */ /* 0x000fe2000001ff00 */
[----:B------:R-:W3:Y:S01]  /*0050*/  S2R R3, SR_CTAID.X ;  /* 0x0000000000037919 */ /* 0x000ee20000002500 */
[----:B------:R-:W-:Y:S01]  /*0060*/  ULDC.64 UR4, c[0x0][0x208] ;  /* 0x0000820000047ab9 */ /* 0x000fe20000000a00 */
[----:B------:R-:W-:-:S04]  /*0070*/  ULDC.64 UR6, c[0x0][0x220] ;  /* 0x0000880000067ab9 */ /* 0x000fc80000000a00 */
[----:B------:R-:W4:Y:S01]  /*0080*/  LDC.64 R6, c[0x0][0x210] ;  /* 0x00008400ff067b82 */ /* 0x000f220000000a00 */
[----:B-1----:R-:W-:-:S04]  /*0090*/  SHF.L.U32 R0, R0, 0x1, RZ ;  /* 0x0000000100007819 */ /* 0x002fc800000006ff */
[----:B------:R-:W-:-:S04]  /*00a0*/  LOP3.LUT R0, R0, 0xfe, RZ, 0xc0, !PT ;  /* 0x000000fe00007812 */ /* 0x000fc800078ec0ff */
[----:B---3--:R-:W-:-:S04]  /*00b0*/  LEA R3, R3, R0, 0x8 ;  /* 0x0000000003037211 */ /* 0x008fc800078e40ff */
[C---:B------:R-:W-:Y:S01]  /*00c0*/  ISETP.GE.AND P2, PT, R3.reuse, 0x5b80, PT ;  /* 0x00005b800300780c */ /* 0x040fe20003f46270 */
[----:B------:R-:W-:-:S05]  /*00d0*/  IMAD.HI R0, R3, -0x4cf09cad, R2 ;  /* 0xb30f635303007827 */ /* 0x000fca00078e0202 */
[----:B------:R-:W-:-:S04]  /*00e0*/  SHF.R.U32.HI R5, RZ, 0x1f, R0 ;  /* 0x0000001fff057819 */ /* 0x000fc80000011600 */
[CC--:B------:R-:W-:Y:S02]  /*00f0*/  LEA.HI.SX32 R2, R0.reuse, R5.reuse, 0x18 ;  /* 0x0000000500027211 */ /* 0x0c0fe400078fc2ff */
[----:B------:R-:W-:-:S03]  /*0100*/  LEA.HI.SX32 R5, R0, R5, 0x14 ;  /* 0x0000000500057211 */ /* 0x000fc600078fa2ff */
[----:B------:R-:W-:-:S04]  /*0110*/  IMAD R2, R2, -0x16e, R3 ;  /* 0xfffffe9202027824 */ /* 0x000fc800078e0203 */
[----:B------:R-:W-:-:S04]  /*0120*/  IMAD R5, R5, 0x16e, R2 ;  /* 0x0000016e05057824 */ /* 0x000fc800078e0202 */
[----:B--2---:R-:W-:-:S05]  /*0130*/  IMAD.WIDE R8, R5, 0x4, R8 ;  /* 0x0000000405087825 */ /* 0x004fca00078e0208 */
[----:B------:R1:W2:Y:S01]  /*0140*/  @!P2 LDG.E.EL.64 R10, desc[UR4][R8.64] ;  /* 0x00000004080aa981 */ /* 0x0002a2000c2e1b00 */
[----:B------:R-:W-:Y:S01]  /*0150*/  CS2R R4, SRZ ;  /* 0x0000000000047805 */ /* 0x000fe2000001ff00 */
[----:B----4-:R-:W-:-:S05]  /*0160*/  IMAD.WIDE R6, R3, 0x4, R6 ;  /* 0x0000000403067825 */ /* 0x010fca00078e0206 */
[----:B------:R3:W4:Y:S01]  /*0170*/  @!P2 LDG.E.64 R4, desc[UR4][R6.64] ;  /* 0x000000040604a981 */ /* 0x000722000c1e1b00 */
[----:B-1----:R-:W-:Y:S01]  /*0180*/  HFMA2.MMA R9, -RZ, RZ, 1.625, 0 ;  /* 0x3e800000ff097435 */ /* 0x002fe200000001ff */
[----:B--2---:R-:W-:Y:S01]  /*0190*/  FADD R10, RZ, -R10 ;  /* 0x8000000aff0a7221 */ /* 0x004fe20000000000 */
[----:B------:R-:W-:-:S03]  /*01a0*/  FADD R11, RZ, -R11 ;  /* 0x8000000bff0b7221 */ /* 0x000fc60000000000 */
[----:B------:R-:W-:Y:S01]  /*01b0*/  FMUL R10, R10, 1.4426950216293334961 ;  /* 0x3fb8aa3b0a0a7820 */ /* 0x000fe20000400000 */
[----:B------:R-:W-:-:S04]  /*01c0*/  FMUL R11, R11, 1.4426950216293334961 ;  /* 0x3fb8aa3b0b0b7820 */ /* 0x000fc80000400000 */
[----:B------:R-:W-:Y:S02]  /*01d0*/  FSETP.GEU.AND P0, PT, R10, -126, PT ;  /* 0xc2fc00000a00780b */ /* 0x000fe40003f0e000 */
[----:B------:R-:W-:-:S11]  /*01e0*/  FSETP.GEU.AND P1, PT, R11, -126, PT ;  /* 0xc2fc00000b00780b */ /* 0x000fd60003f2e000 */
[----:B------:R-:W-:Y:S02]  /*01f0*/  @!P0 FMUL R10, R10, 0.5 ;  /* 0x3f0000000a0a8820 */ /* 0x000fe40000400000 */
[----:B------:R-:W-:Y:S02]  /*0200*/  @!P1 FMUL R11, R11, 0.5 ;  /* 0x3f0000000b0b9820 */ /* 0x000fe40000400000 */
[----:B------:R-:W1:Y:S08]  /*0210*/  MUFU.EX2 R0, R10 ;  /* 0x0000000a00007308 */ /* 0x000e700000000800 */
[----:B------:R-:W2:Y:S01]  /*0220*/  MUFU.EX2 R2, R11 ;  /* 0x0000000b00027308 */ /* 0x000ea20000000800 */
[----:B-1----:R-:W-:-:S04]  /*0230*/  @!P0 FMUL R0, R0, R0 ;  /* 0x0000000000008220 */ /* 0x002fc80000400000 */
[----:B------:R-:W-:Y:S01]  /*0240*/  FADD R0, R0, 1 ;  /* 0x3f80000000007421 */ /* 0x000fe20000000000 */
[----:B--2---:R-:W-:-:S04]  /*0250*/  @!P1 FMUL R2, R2, R2 ;  /* 0x0000000202029220 */ /* 0x004fc80000400000 */
[----:B------:R-:W-:Y:S01]  /*0260*/  FSETP.GT.AND P0, PT, R0, 8.50705917302346158658e+37, PT ;  /* 0x7e8000000000780b */ /* 0x000fe20003f04000 */
[----:B------:R-:W-:-:S03]  /*0270*/  FADD R2, R2, 1 ;  /* 0x3f80000002027421 */ /* 0x000fc60000000000 */
[----:B---3--:R-:W-:Y:S02]  /*0280*/  FSEL R7, R9, 1, P0 ;  /* 0x3f80000009077808 */ /* 0x008fe40000000000 */
[----:B------:R-:W-:-:S04]  /*0290*/  FSETP.GT.AND P1, PT, R2, 8.50705917302346158658e+37, PT ;  /* 0x7e8000000200780b */ /* 0x000fc80003f24000 */
[----:B------:R-:W-:-:S03]  /*02a0*/  FSEL R9, R9, 1, P1 ;  /* 0x3f80000009097808 */ /* 0x000fc60000800000 */
[----:B------:R-:W-:-:S06]  /*02b0*/  @P0 FMUL R0, R0, 0.25 ;  /* 0x3e80000000000820 */ /* 0x000fcc0000400000 */
[----:B------:R-:W1:Y:S01]  /*02c0*/  MUFU.RCP R0, R0 ;  /* 0x0000000000007308 */ /* 0x000e620000001000 */
[----:B------:R-:W-:-:S07]  /*02d0*/  @P1 FMUL R2, R2, 0.25 ;  /* 0x3e80000002021820 */ /* 0x000fce0000400000 */
[----:B------:R-:W2:Y:S01]  /*02e0*/  MUFU.RCP R2, R2 ;  /* 0x0000000200027308 */ /* 0x000ea20000001000 */
[----:B-1----:R-:W-:-:S04]  /*02f0*/  FMUL R7, R0, R7 ;  /* 0x0000000700077220 */ /* 0x002fc80000400000 */
[----:B----4-:R-:W-:Y:S01]  /*0300*/  FMUL R4, R7, R4 ;  /* 0x0000000407047220 */ /* 0x010fe20000400000 */
[----:B--2---:R-:W-:-:S04]  /*0310*/  FMUL R6, R2, R9 ;  /* 0x0000000902067220 */ /* 0x004fc80000400000 */
[----:B------:R-:W-:Y:S02]  /*0320*/  FSETP.GE.AND P0, PT, R4, 6, PT ;  /* 0x40c000000400780b */ /* 0x000fe40003f06000 */
[----:B------:R-:W-:Y:S01]  /*0330*/  IADD3 R2, P3, R3, UR6, RZ ;  /* 0x0000000603027c10 */ /* 0x000fe2000ff7e0ff */
[----:B------:R-:W-:Y:S01]  /*0340*/  FMUL R5, R6, R5 ;  /* 0x0000000506057220 */ /* 0x000fe20000400000 */
[----:B------:R-:W-:Y:S02]  /*0350*/  FSETP.LE.OR P0, PT, R4, RZ, P0 ;  /* 0x000000ff0400720b */ /* 0x000fe40000703400 */
[----:B------:R-:W-:Y:S02]  /*0360*/  LEA.HI.X.SX32 R3, R3, UR7, 0x1, P3 ;  /* 0x0000000703037c11 */ /* 0x000fe400098f0eff */
[----:B------:R-:W-:Y:S02]  /*0370*/  FSETP.GE.AND P1, PT, R5, 6, PT ;  /* 0x40c000000500780b */ /* 0x000fe40003f26000 */
[----:B------:R-:W-:-:S02]  /*0380*/  SEL R0, RZ, 0x1, !P0 ;  /* 0x00000001ff007807 */ /* 0x000fc40004000000 */
[----:B------:R-:W-:-:S04]  /*0390*/  FSETP.LE.OR P1, PT, R5, RZ, P1 ;  /* 0x000000ff0500720b */ /* 0x000fc80000f23400 */
[----:B------:R-:W-:-:S05]  /*03a0*/  SEL R5, RZ, 0x100, !P1 ;  /* 0x00000100ff057807 */ /* 0x000fca0004800000 */
[----:B------:R-:W-:Y:S01]  /*03b0*/  IMAD.IADD R5, R0, 0x1, R5 ;  /* 0x0000000100057824 */ /* 0x000fe200078e0205 */
[----:B------:R-:W-:Y:S06]  /*03c0*/  @P2 EXIT ;  /* 0x000000000000294d */ /* 0x000fec0003800000 */
[----:B------:R-:W-:Y:S01]  /*03d0*/  STG.E.U16 desc[UR4][R2.64], R5 ;  /* 0x0000000502007986 */ /* 0x000fe2000c101504 */
[----:B------:R-:W-:Y:S05]  /*03e0*/  EXIT ;  /* 0x000000000000794d */ /* 0x000fea0003800000 */
.L_x_0:
[----:B------:R-:W-:-:S00]  /*03f0*/  BRA `(.L_x_0) ;  /* 0xfffffffc00fc7947 */ /* 0x000fc0000383ffff */
[----:B------:R-:W-:-:S00]  /*0400*/  NOP ;  /* 0x0000000000007918 */ /* 0x000fc00000000000 */
[----:B------:R-:W-:-:S00]  /*0410*/  NOP ;  /* 0x0000000000007918 */ /* 0x000fc00000000000 */
[----:B------:R-:W-:-:S00]  /*0420*/  NOP ;  /* 0x0000000000007918 */ /* 0x000fc00000000000 */
[----:B------:R-:W-:-:S00]  /*0430*/  NOP ;  /* 0x0000000000007918 */ /* 0x000fc00000000000 */
[----:B------:R-:W-:-:S00]  /*0440*/  NOP ;  /* 0x0000000000007918 */ /* 0x000fc00000000000 */
[----:B------:R-:W-:-:S00]  /*0450*/  NOP ;  /* 0x0000000000007918 */ /* 0x000fc00000000000 */
[----:B------:R-:W-:-:S00]  /*0460*/  NOP ;  /* 0x0000000000007918 */ /* 0x000fc00000000000 */
[----:B------:R-:W-:-:S00]  /*0470*/  NOP ;  /* 0x0000000000007918 */ /* 0x000fc00000000000 */
.L_x_1:


//--------------------- .nv.constant0.triton_poi_fused_hardtanh_backward_mul_sigmoid_32 --------------------------
	.section	.nv.constant0.triton_poi_fused_hardtanh_backward_mul_sigmoid_32,"a",@progbits
	.sectionflags	@""
	.align	4
.nv.constant0.triton_poi_fused_hardtanh_backward_mul_sigmoid_32:
	.zero		556
